	.headerflags	@"EF_CUDA_TEXMODE_UNIFIED EF_CUDA_64BIT_ADDRESS EF_CUDA_ACCELERATORS EF_CUDA_SM90 EF_CUDA_VIRTUAL_SM(EF_CUDA_SM90)"
	.elftype	@"ET_EXEC"


//--------------------- .nv.info                  --------------------------
	.section	.nv.info,"",@"SHT_CUDA_INFO"
	.align	4


	//----- nvinfo : EIATTR_REGCOUNT
	.align		4
        /*0000*/ 	.byte	0x04, 0x2f
        /*0002*/ 	.short	(.L_1 - .L_0)
	.align		4
.L_0:
        /*0004*/ 	.word	index@(triton_poi_fused_cat_28)
        /*0008*/ 	.word	0x00000014


	//----- nvinfo : EIATTR_MIN_STACK_SIZE
	.align		4
.L_1:
        /*000c*/ 	.byte	0x04, 0x12
        /*000e*/ 	.short	(.L_3 - .L_2)
	.align		4
.L_2:
        /*0010*/ 	.word	index@(triton_poi_fused_cat_28)
        /*0014*/ 	.word	0x00000000


	//----- nvinfo : EIATTR_FRAME_SIZE
	.align		4
.L_3:
        /*0018*/ 	.byte	0x04, 0x11
        /*001a*/ 	.short	(.L_5 - .L_4)
	.align		4
.L_4:
        /*001c*/ 	.word	index@(triton_poi_fused_cat_28)
        /*0020*/ 	.word	0x00000000


	//----- nvinfo : EIATTR_MIN_STACK_SIZE
	.align		4
.L_5:
        /*0024*/ 	.byte	0x04, 0x12
        /*0026*/ 	.short	(.L_7 - .L_6)
	.align		4
.L_6:
        /*0028*/ 	.word	index@(triton_poi_fused_cat_28)
        /*002c*/ 	.word	0x00000000
.L_7:


//--------------------- .nv.info.triton_poi_fused_cat_28 --------------------------
	.section	.nv.info.triton_poi_fused_cat_28,"",@"SHT_CUDA_INFO"
	.sectionflags	@""
	.align	4


	//----- nvinfo : EIATTR_CUDA_API_VERSION
	.align		4
        /*0000*/ 	.byte	0x04, 0x37
        /*0002*/ 	.short	(.L_9 - .L_8)
.L_8:
        /*0004*/ 	.word	0x0000007c


	//----- nvinfo : EIATTR_KPARAM_INFO
	.align		4
.L_9:
        /*0008*/ 	.byte	0x04, 0x17
        /*000a*/ 	.short	(.L_11 - .L_10)
.L_10:
        /*000c*/ 	.word	0x00000000
        /*0010*/ 	.short	0x0002
        /*0012*/ 	.short	0x0010
        /*0014*/ 	.byte	0x00, 0xf0, 0x11, 0x00


	//----- nvinfo : EIATTR_KPARAM_INFO
	.align		4
.L_11:
        /*0018*/ 	.byte	0x04, 0x17
        /*001a*/ 	.short	(.L_13 - .L_12)
.L_12:
        /*001c*/ 	.word	0x00000000
        /*0020*/ 	.short	0x0001
        /*0022*/ 	.short	0x0008
        /*0024*/ 	.byte	0x00, 0xf4, 0x21, 0x00


	//----- nvinfo : EIATTR_KPARAM_INFO
	.align		4
.L_13:
        /*0028*/ 	.byte	0x04, 0x17
        /*002a*/ 	.short	(.L_15 - .L_14)
.L_14:
        /*002c*/ 	.word	0x00000000
        /*0030*/ 	.short	0x0000
        /*0032*/ 	.short	0x0000
        /*0034*/ 	.byte	0x00, 0xf4, 0x21, 0x00


	//----- nvinfo : EIATTR_SPARSE_MMA_MASK
	.align		4
.L_15:
        /*0038*/ 	.byte	0x03, 0x50
        /*003a*/ 	.short	0x0000


	//----- nvinfo : EIATTR_MAXREG_COUNT
	.align		4
        /*003c*/ 	.byte	0x03, 0x1b
        /*003e*/ 	.short	0x00ff


	//----- nvinfo : EIATTR_EXIT_INSTR_OFFSETS
	.align		4
        /*0040*/ 	.byte	0x04, 0x1c
        /*0042*/ 	.short	(.L_17 - .L_16)


	//   ....[0]....
.L_16:
        /*0044*/ 	.word	0x000001e0


	//----- nvinfo : EIATTR_REQNTID
	.align		4
.L_17:
        /*0048*/ 	.byte	0x04, 0x10
        /*004a*/ 	.short	(.L_19 - .L_18)
.L_18:
        /*004c*/ 	.word	0x00000080
        /*0050*/ 	.word	0x00000001
        /*0054*/ 	.word	0x00000001


	//----- nvinfo : EIATTR_CBANK_PARAM_SIZE
	.align		4
.L_19:
        /*0058*/ 	.byte	0x03, 0x19
        /*005a*/ 	.short	0x0014


	//----- nvinfo : EIATTR_PARAM_CBANK
	.align		4
        /*005c*/ 	.byte	0x04, 0x0a
        /*005e*/ 	.short	(.L_21 - .L_20)
	.align		4
.L_20:
        /*0060*/ 	.word	index@(.nv.constant0.triton_poi_fused_cat_28)
        /*0064*/ 	.short	0x0210
        /*0066*/ 	.short	0x0014


	//----- nvinfo : EIATTR_SW_WAR
	.align		4
.L_21:
        /*0068*/ 	.byte	0x04, 0x36
        /*006a*/ 	.short	(.L_23 - .L_22)
.L_22:
        /*006c*/ 	.word	0x00000008
.L_23:


//--------------------- .nv.callgraph             --------------------------
	.section	.nv.callgraph,"",@"SHT_CUDA_CALLGRAPH"
	.align	4
	.sectionentsize	8
	.align		4
        /*0000*/ 	.word	0x00000000
	.align		4
        /*0004*/ 	.word	0xffffffff
	.align		4
        /*0008*/ 	.word	0x00000000
	.align		4
        /*000c*/ 	.word	0xfffffffe
	.align		4
        /*0010*/ 	.word	0x00000000
	.align		4
        /*0014*/ 	.word	0xfffffffd
	.align		4
        /*0018*/ 	.word	0x00000000
	.align		4
        /*001c*/ 	.word	0xfffffffc


//--------------------- .text.triton_poi_fused_cat_28 --------------------------
	.section	.text.triton_poi_fused_cat_28,"ax",@progbits
	.align	128
        .global         triton_poi_fused_cat_28
        .type           triton_poi_fused_cat_28,@function
        .size           triton_poi_fused_cat_28,(.L_x_1 - triton_poi_fused_cat_28)
        .other          triton_poi_fused_cat_28,@"STO_CUDA_ENTRY STV_DEFAULT"
triton_poi_fused_cat_28:
.text.triton_poi_fused_cat_28:
[----:B------:R-:W-:Y:S01]  /*0000*/  LDC R1, c[0x0][0x28] ;  /* 0x00000a00ff017b82 */ /* 0x000fe20000000800 */
[----:B------:R-:W1:Y:S07]  /*0010*/  S2R R0, SR_TID.X ;  /* 0x0000000000007919 */ /* 0x000e6e0000002100 */
[----:B------:R-:W2:Y:S01]  /*0020*/  LDC.64 R2, c[0x0][0x210] ;  /* 0x00008400ff027b82 */ /* 0x000ea20000000a00 */
[----:B------:R-:W-:Y:S01]  /*0030*/  ULDC.64 UR4, c[0x0][0x208] ;  /* 0x0000820000047ab9 */ /* 0x000fe20000000a00 */
[----:B------:R-:W3:Y:S06]  /*0040*/  S2R R5, SR_CTAID.X ;  /* 0x0000000000057919 */ /* 0x000eec0000002500 */
[----:B------:R-:W4:Y:S01]  /*0050*/  LDC.64 R12, c[0x0][0x218] ;  /* 0x00008600ff0c7b82 */ /* 0x000f220000000a00 */
[----:B-1----:R-:W-:Y:S01]  /*0060*/  IMAD.SHL.U32 R0, R0, 0x4, RZ ;  /* 0x0000000400007824 */ /* 0x002fe200078e00ff */
[----:B---3--:R-:W-:-:S04]  /*0070*/  SHF.R.S32.HI R4, RZ, 0x15, R5 ;  /* 0x00000015ff047819 */ /* 0x008fc80000011405 */
[----:B------:R-:W-:-:S05]  /*0080*/  LOP3.LUT R0, R0, 0x1fc, RZ, 0xc0, !PT ;  /* 0x000001fc00007812 */ /* 0x000fca00078ec0ff */
[----:B------:R-:W-:Y:S01]  /*0090*/  IMAD R0, R5, 0x400, R0 ;  /* 0x0000040005007824 */ /* 0x000fe200078e0200 */
[----:B------:R-:W-:-:S03]  /*00a0*/  SGXT R5, R4, 0x1 ;  /* 0x000000010405781a */ /* 0x000fc60000000200 */
[----:B------:R-:W-:Y:S01]  /*00b0*/  VIADD R4, R0, 0x200 ;  /* 0x0000020000047836 */ /* 0x000fe20000000000 */
[----:B------:R-:W-:-:S04]  /*00c0*/  LEA.HI R6, R5, R0, RZ, 0x10 ;  /* 0x0000000005067211 */ /* 0x000fc800078f80ff */
[----:B------:R-:W-:Y:S01]  /*00d0*/  LEA.HI R7, R5, R4, RZ, 0x10 ;  /* 0x0000000405077211 */ /* 0x000fe200078f80ff */
[C---:B------:R-:W-:Y:S01]  /*00e0*/  IMAD.SHL.U32 R8, R6.reuse, 0x4, RZ ;  /* 0x0000000406087824 */ /* 0x040fe200078e00ff */
[----:B------:R-:W-:-:S03]  /*00f0*/  LOP3.LUT R5, R6, 0xffff0000, RZ, 0xc0, !PT ;  /* 0xffff000006057812 */ /* 0x000fc600078ec0ff */
[C---:B------:R-:W-:Y:S01]  /*0100*/  IMAD.SHL.U32 R9, R7.reuse, 0x4, RZ ;  /* 0x0000000407097824 */ /* 0x040fe200078e00ff */
[----:B------:R-:W-:Y:S02]  /*0110*/  LOP3.LUT R8, R8, 0xfffc0000, RZ, 0xc0, !PT ;  /* 0xfffc000008087812 */ /* 0x000fe400078ec0ff */
[----:B------:R-:W-:Y:S02]  /*0120*/  LOP3.LUT R7, R7, 0xffff0000, RZ, 0xc0, !PT ;  /* 0xffff000007077812 */ /* 0x000fe400078ec0ff */
[----:B------:R-:W-:Y:S02]  /*0130*/  LOP3.LUT R9, R9, 0xfffc0000, RZ, 0xc0, !PT ;  /* 0xfffc000009097812 */ /* 0x000fe400078ec0ff */
[----:B------:R-:W-:Y:S02]  /*0140*/  IADD3 R15, R8, R0, -R5 ;  /* 0x00000000080f7210 */ /* 0x000fe40007ffe805 */
[----:B------:R-:W-:-:S03]  /*0150*/  IADD3 R17, R9, R4, -R7 ;  /* 0x0000000409117210 */ /* 0x000fc60007ffe807 */
[----:B--2---:R-:W-:-:S04]  /*0160*/  IMAD.WIDE R4, R15, 0x4, R2 ;  /* 0x000000040f047825 */ /* 0x004fc800078e0202 */
[----:B------:R-:W-:Y:S02]  /*0170*/  IMAD.WIDE R8, R17, 0x4, R2 ;  /* 0x0000000411087825 */ /* 0x000fe400078e0202 */
[----:B------:R-:W2:Y:S04]  /*0180*/  LDG.E.128 R4, desc[UR4][R4.64] ;  /* 0x0000000404047981 */ /* 0x000ea8000c1e1d00 */
[----:B------:R-:W3:Y:S01]  /*0190*/  LDG.E.128 R8, desc[UR4][R8.64] ;  /* 0x0000000408087981 */ /* 0x000ee2000c1e1d00 */
[----:B----4-:R-:W-:-:S04]  /*01a0*/  IMAD.WIDE R2, R15, 0x4, R12 ;  /* 0x000000040f027825 */ /* 0x010fc800078e020c */
[----:B------:R-:W-:Y:S01]  /*01b0*/  IMAD.WIDE R12, R17, 0x4, R12 ;  /* 0x00000004110c7825 */ /* 0x000fe200078e020c */
[----:B--2---:R-:W-:Y:S04]  /*01c0*/  STG.E.128 desc[UR4][R2.64], R4 ;  /* 0x0000000402007986 */ /* 0x004fe8000c101d04 */
[----:B---3--:R-:W-:Y:S01]  /*01d0*/  STG.E.128 desc[UR4][R12.64], R8 ;  /* 0x000000080c007986 */ /* 0x008fe2000c101d04 */
[----:B------:R-:W-:Y:S05]  /*01e0*/  EXIT ;  /* 0x000000000000794d */ /* 0x000fea0003800000 */
.L_x_0:
[----:B------:R-:W-:-:S00]  /*01f0*/  BRA `(.L_x_0) ;  /* 0xfffffffc00fc7947 */ /* 0x000fc0000383ffff */
[----:B------:R-:W-:-:S00]  /*0200*/  NOP ;  /* 0x0000000000007918 */ /* 0x000fc00000000000 */
[----:B------:R-:W-:-:S00]  /*0210*/  NOP ;  /* 0x0000000000007918 */ /* 0x000fc00000000000 */
[----:B------:R-:W-:-:S00]  /*0220*/  NOP ;  /* 0x0000000000007918 */ /* 0x000fc00000000000 */
[----:B------:R-:W-:-:S00]  /*0230*/  NOP ;  /* 0x0000000000007918 */ /* 0x000fc00000000000 */
[----:B------:R-:W-:-:S00]  /*0240*/  NOP ;  /* 0x0000000000007918 */ /* 0x000fc00000000000 */
[----:B------:R-:W-:-:S00]  /*0250*/  NOP ;  /* 0x0000000000007918 */ /* 0x000fc00000000000 */
[----:B------:R-:W-:-:S00]  /*0260*/  NOP ;  /* 0x0000000000007918 */ /* 0x000fc00000000000 */
[----:B------:R-:W-:-:S00]  /*0270*/  NOP ;  /* 0x0000000000007918 */ /* 0x000fc00000000000 */
.L_x_1:


//--------------------- .nv.constant0.triton_poi_fused_cat_28 --------------------------
	.section	.nv.constant0.triton_poi_fused_cat_28,"a",@progbits
	.sectionflags	@""
	.align	4
.nv.constant0.triton_poi_fused_cat_28:
	.zero		548
